//
// Generated by NVIDIA NVVM Compiler
//
// Compiler Build ID: CL-36424714
// Cuda compilation tools, release 13.0, V13.0.88
// Based on NVVM 20.0.0
//

.version 9.0
.target sm_100
.address_size 64

	// .globl	_Z15kernelVecAddGPUIfEvPT_PKS0_S3_i

.visible .entry _Z15kernelVecAddGPUIfEvPT_PKS0_S3_i(
	.param .u64 .ptr .align 1 _Z15kernelVecAddGPUIfEvPT_PKS0_S3_i_param_0,
	.param .u64 .ptr .align 1 _Z15kernelVecAddGPUIfEvPT_PKS0_S3_i_param_1,
	.param .u64 .ptr .align 1 _Z15kernelVecAddGPUIfEvPT_PKS0_S3_i_param_2,
	.param .u32 _Z15kernelVecAddGPUIfEvPT_PKS0_S3_i_param_3
)
{
	.reg .pred 	%p<2>;
	.reg .b32 	%r<6>;
	.reg .b32 	%f<4>;
	.reg .b64 	%rd<11>;

	ld.param.u64 	%rd1, [_Z15kernelVecAddGPUIfEvPT_PKS0_S3_i_param_0];
	ld.param.u64 	%rd2, [_Z15kernelVecAddGPUIfEvPT_PKS0_S3_i_param_1];
	ld.param.u64 	%rd3, [_Z15kernelVecAddGPUIfEvPT_PKS0_S3_i_param_2];
	ld.param.u32 	%r2, [_Z15kernelVecAddGPUIfEvPT_PKS0_S3_i_param_3];
	mov.u32 	%r3, %ctaid.x;
	mov.u32 	%r4, %ntid.x;
	mov.u32 	%r5, %tid.x;
	mad.lo.s32 	%r1, %r3, %r4, %r5;
	setp.ge.u32 	%p1, %r1, %r2;
	@%p1 bra 	$L__BB0_2;
	cvta.to.global.u64 	%rd4, %rd2;
	cvta.to.global.u64 	%rd5, %rd3;
	cvta.to.global.u64 	%rd6, %rd1;
	mul.wide.u32 	%rd7, %r1, 4;
	add.s64 	%rd8, %rd4, %rd7;
	ld.global.f32 	%f1, [%rd8];
	add.s64 	%rd9, %rd5, %rd7;
	ld.global.f32 	%f2, [%rd9];
	add.f32 	%f3, %f1, %f2;
	add.s64 	%rd10, %rd6, %rd7;
	st.global.f32 	[%rd10], %f3;
$L__BB0_2:
	ret;

}


// ===== COMPILED SASS (sm_100) =====

	.target	sm_100

	.elftype	@"ET_EXEC"


//--------------------- .note.nv.tkinfo           --------------------------
	.section	.note.nv.tkinfo,"",@"SHT_NOTE"
	.sectionflags	@"SHF_NOTE_NV_TKINFO"
	.tkinfo
        /*0018*/ 	.word	0x00000002
        /*0030*/ 	.string	""
        /*0030*/ 	.string	"ptxas"
        /*0030*/ 	.string	"Cuda compilation tools, release 13.0, V13.0.88"
        /*0030*/ 	.string	"Build cuda_13.0.r13.0/compiler.36424714_0"
        /*0030*/ 	.string	"-arch sm_100 -m 64 "



//--------------------- .note.nv.cuinfo           --------------------------
	.section	.note.nv.cuinfo,"",@"SHT_NOTE"
	.sectionflags	@"SHF_NOTE_NV_CUINFO"
        /*0018*/ 	.short	0x0002
        /*001a*/ 	.short	0x0064
        /*001c*/ 	.short	0x0082
	.zero		2


//--------------------- .nv.info                  --------------------------
	.section	.nv.info,"",@"SHT_CUDA_INFO"
	.align	4


	//----- nvinfo : EIATTR_REGCOUNT
	.align		4
        /*0000*/ 	.byte	0x04, 0x2f
        /*0002*/ 	.short	(.L_1 - .L_0)
	.align		4
.L_0:
        /*0004*/ 	.word	index@(_Z15kernelVecAddGPUIfEvPT_PKS0_S3_i)
        /*0008*/ 	.word	0x0000000c


	//----- nvinfo : EIATTR_FRAME_SIZE
	.align		4
.L_1:
        /*000c*/ 	.byte	0x04, 0x11
        /*000e*/ 	.short	(.L_3 - .L_2)
	.align		4
.L_2:
        /*0010*/ 	.word	index@(_Z15kernelVecAddGPUIfEvPT_PKS0_S3_i)
        /*0014*/ 	.word	0x00000000


	//----- nvinfo : EIATTR_MIN_STACK_SIZE
	.align		4
.L_3:
        /*0018*/ 	.byte	0x04, 0x12
        /*001a*/ 	.short	(.L_5 - .L_4)
	.align		4
.L_4:
        /*001c*/ 	.word	index@(_Z15kernelVecAddGPUIfEvPT_PKS0_S3_i)
        /*0020*/ 	.word	0x00000000
.L_5:


//--------------------- .nv.compat                --------------------------
	.section	.nv.compat,"",@"SHT_CUDA_COMPAT_INFO"
	.align	4
        /*0000*/ 	.byte	0x02, 0x09, 0x00, 0x00, 0x02, 0x02, 0x01, 0x00, 0x02, 0x05, 0x05, 0x00, 0x03, 0x07, 0x01, 0x01
        /*0010*/ 	.byte	0x02, 0x03, 0x00, 0x00, 0x02, 0x06, 0x01, 0x00, 0x04, 0x0b, 0x08, 0x00, 0x09, 0x00, 0x00, 0x00
        /*0020*/ 	.byte	0x00, 0x00, 0x00, 0x00


//--------------------- .nv.info._Z15kernelVecAddGPUIfEvPT_PKS0_S3_i --------------------------
	.section	.nv.info._Z15kernelVecAddGPUIfEvPT_PKS0_S3_i,"",@"SHT_CUDA_INFO"
	.sectionflags	@""
	.align	4


	//----- nvinfo : EIATTR_CUDA_API_VERSION
	.align		4
        /*0000*/ 	.byte	0x04, 0x37
        /*0002*/ 	.short	(.L_7 - .L_6)
.L_6:
        /*0004*/ 	.word	0x00000082


	//----- nvinfo : EIATTR_KPARAM_INFO
	.align		4
.L_7:
        /*0008*/ 	.byte	0x04, 0x17
        /*000a*/ 	.short	(.L_9 - .L_8)
.L_8:
        /*000c*/ 	.word	0x00000000
        /*0010*/ 	.short	0x0003
        /*0012*/ 	.short	0x0018
        /*0014*/ 	.byte	0x00, 0xf0, 0x11, 0x00


	//----- nvinfo : EIATTR_KPARAM_INFO
	.align		4
.L_9:
        /*0018*/ 	.byte	0x04, 0x17
        /*001a*/ 	.short	(.L_11 - .L_10)
.L_10:
        /*001c*/ 	.word	0x00000000
        /*0020*/ 	.short	0x0002
        /*0022*/ 	.short	0x0010
        /*0024*/ 	.byte	0x00, 0xf5, 0x21, 0x00


	//----- nvinfo : EIATTR_KPARAM_INFO
	.align		4
.L_11:
        /*0028*/ 	.byte	0x04, 0x17
        /*002a*/ 	.short	(.L_13 - .L_12)
.L_12:
        /*002c*/ 	.word	0x00000000
        /*0030*/ 	.short	0x0001
        /*0032*/ 	.short	0x0008
        /*0034*/ 	.byte	0x00, 0xf5, 0x21, 0x00


	//----- nvinfo : EIATTR_KPARAM_INFO
	.align		4
.L_13:
        /*0038*/ 	.byte	0x04, 0x17
        /*003a*/ 	.short	(.L_15 - .L_14)
.L_14:
        /*003c*/ 	.word	0x00000000
        /*0040*/ 	.short	0x0000
        /*0042*/ 	.short	0x0000
        /*0044*/ 	.byte	0x00, 0xf5, 0x21, 0x00


	//----- nvinfo : EIATTR_SPARSE_MMA_MASK
	.align		4
.L_15:
        /*0048*/ 	.byte	0x03, 0x50
        /*004a*/ 	.short	0x0000


	//----- nvinfo : EIATTR_MAXREG_COUNT
	.align		4
        /*004c*/ 	.byte	0x03, 0x1b
        /*004e*/ 	.short	0x00ff


	//----- nvinfo : EIATTR_MERCURY_ISA_VERSION
	.align		4
        /*0050*/ 	.byte	0x03, 0x5f
        /*0052*/ 	.short	0x0101


	//----- nvinfo : EIATTR_VRC_CTA_INIT_COUNT
	.align		4
        /*0054*/ 	.byte	0x02, 0x4a
	.zero		1
	.zero		1


	//----- nvinfo : EIATTR_EXIT_INSTR_OFFSETS
	.align		4
        /*0058*/ 	.byte	0x04, 0x1c
        /*005a*/ 	.short	(.L_17 - .L_16)


	//   ....[0]....
.L_16:
        /*005c*/ 	.word	0x00000070


	//   ....[1]....
        /*0060*/ 	.word	0x00000130


	//----- nvinfo : EIATTR_CBANK_PARAM_SIZE
	.align		4
.L_17:
        /*0064*/ 	.byte	0x03, 0x19
        /*0066*/ 	.short	0x001c


	//----- nvinfo : EIATTR_PARAM_CBANK
	.align		4
        /*0068*/ 	.byte	0x04, 0x0a
        /*006a*/ 	.short	(.L_19 - .L_18)
	.align		4
.L_18:
        /*006c*/ 	.word	index@(.nv.constant0._Z15kernelVecAddGPUIfEvPT_PKS0_S3_i)
        /*0070*/ 	.short	0x0380
        /*0072*/ 	.short	0x001c


	//----- nvinfo : EIATTR_SW_WAR
	.align		4
.L_19:
        /*0074*/ 	.byte	0x04, 0x36
        /*0076*/ 	.short	(.L_21 - .L_20)
.L_20:
        /*0078*/ 	.word	0x00000008
.L_21:


//--------------------- .nv.callgraph             --------------------------
	.section	.nv.callgraph,"",@"SHT_CUDA_CALLGRAPH"
	.align	4
	.sectionentsize	8
	.align		4
        /*0000*/ 	.word	0x00000000
	.align		4
        /*0004*/ 	.word	0xffffffff
	.align		4
        /*0008*/ 	.word	0x00000000
	.align		4
        /*000c*/ 	.word	0xfffffffe
	.align		4
        /*0010*/ 	.word	0x00000000
	.align		4
        /*0014*/ 	.word	0xfffffffd
	.align		4
        /*0018*/ 	.word	0x00000000
	.align		4
        /*001c*/ 	.word	0xfffffffc


//--------------------- .text._Z15kernelVecAddGPUIfEvPT_PKS0_S3_i --------------------------
	.section	.text._Z15kernelVecAddGPUIfEvPT_PKS0_S3_i,"ax",@progbits
	.align	128
        .global         _Z15kernelVecAddGPUIfEvPT_PKS0_S3_i
        .type           _Z15kernelVecAddGPUIfEvPT_PKS0_S3_i,@function
        .size           _Z15kernelVecAddGPUIfEvPT_PKS0_S3_i,(.L_x_1 - _Z15kernelVecAddGPUIfEvPT_PKS0_S3_i)
        .other          _Z15kernelVecAddGPUIfEvPT_PKS0_S3_i,@"STO_CUDA_ENTRY STV_DEFAULT"
_Z15kernelVecAddGPUIfEvPT_PKS0_S3_i:
.text._Z15kernelVecAddGPUIfEvPT_PKS0_S3_i:
[----:B------:R-:W-:Y:S01]  /*0000*/  LDC R1, c[0x0][0x37c] ;  /* 0x0000df00ff017b82 */ /* 0x000fe20000000800 */
[----:B------:R-:W0:Y:S07]  /*0010*/  S2R R0, SR_TID.X ;  /* 0x0000000000007919 */ /* 0x000e2e0000002100 */
[----:B------:R-:W0:Y:S01]  /*0020*/  S2UR UR4, SR_CTAID.X ;  /* 0x00000000000479c3 */ /* 0x000e220000002500 */
[----:B------:R-:W1:Y:S07]  /*0030*/  LDCU UR5, c[0x0][0x398] ;  /* 0x00007300ff0577ac */ /* 0x000e6e0008000800 */
[----:B------:R-:W0:Y:S02]  /*0040*/  LDC R9, c[0x0][0x360] ;  /* 0x0000d800ff097b82 */ /* 0x000e240000000800 */
[----:B0-----:R-:W-:-:S05]  /*0050*/  IMAD R9, R9, UR4, R0 ;  /* 0x0000000409097c24 */ /* 0x001fca000f8e0200 */
[----:B-1----:R-:W-:-:S13]  /*0060*/  ISETP.GE.U32.AND P0, PT, R9, UR5, PT ;  /* 0x0000000509007c0c */ /* 0x002fda000bf06070 */
[----:B------:R-:W-:Y:S05]  /*0070*/  @P0 EXIT ;  /* 0x000000000000094d */ /* 0x000fea0003800000 */
[----:B------:R-:W0:Y:S01]  /*0080*/  LDC.64 R2, c[0x0][0x388] ;  /* 0x0000e200ff027b82 */ /* 0x000e220000000a00 */
[----:B------:R-:W1:Y:S07]  /*0090*/  LDCU.64 UR4, c[0x0][0x358] ;  /* 0x00006b00ff0477ac */ /* 0x000e6e0008000a00 */
[----:B------:R-:W2:Y:S08]  /*00a0*/  LDC.64 R4, c[0x0][0x390] ;  /* 0x0000e400ff047b82 */ /* 0x000eb00000000a00 */
[----:B------:R-:W3:Y:S01]  /*00b0*/  LDC.64 R6, c[0x0][0x380] ;  /* 0x0000e000ff067b82 */ /* 0x000ee20000000a00 */
[----:B0-----:R-:W-:-:S06]  /*00c0*/  IMAD.WIDE.U32 R2, R9, 0x4, R2 ;  /* 0x0000000409027825 */ /* 0x001fcc00078e0002 */
[----:B-1----:R-:W4:Y:S01]  /*00d0*/  LDG.E R2, desc[UR4][R2.64] ;  /* 0x0000000402027981 */ /* 0x002f22000c1e1900 */
[----:B--2---:R-:W-:-:S06]  /*00e0*/  IMAD.WIDE.U32 R4, R9, 0x4, R4 ;  /* 0x0000000409047825 */ /* 0x004fcc00078e0004 */
[----:B------:R-:W4:Y:S01]  /*00f0*/  LDG.E R5, desc[UR4][R4.64] ;  /* 0x0000000404057981 */ /* 0x000f22000c1e1900 */
[----:B---3--:R-:W-:-:S04]  /*0100*/  IMAD.WIDE.U32 R6, R9, 0x4, R6 ;  /* 0x0000000409067825 */ /* 0x008fc800078e0006 */
[----:B----4-:R-:W-:-:S05]  /*0110*/  FADD R9, R2, R5 ;  /* 0x0000000502097221 */ /* 0x010fca0000000000 */
[----:B------:R-:W-:Y:S01]  /*0120*/  STG.E desc[UR4][R6.64], R9 ;  /* 0x0000000906007986 */ /* 0x000fe2000c101904 */
[----:B------:R-:W-:Y:S05]  /*0130*/  EXIT ;  /* 0x000000000000794d */ /* 0x000fea0003800000 */
.L_x_0:
[----:B------:R-:W-:-:S00]  /*0140*/  BRA `(.L_x_0) ;  /* 0xfffffffc00fc7947 */ /* 0x000fc0000383ffff */
[----:B------:R-:W-:-:S00]  /*0150*/  NOP ;  /* 0x0000000000007918 */ /* 0x000fc00000000000 */
        /* <DEDUP_REMOVED lines=10> */
.L_x_1:


//--------------------- .nv.shared.reserved.0     --------------------------
	.section	.nv.shared.reserved.0,"aw",@nobits
	.weak		__nv_reservedSMEM_offset_0_alias
	.size		__nv_reservedSMEM_offset_0_alias, 0, 64
	.other		__nv_reservedSMEM_offset_0_alias,@"STO_CUDA_RESERVED_SHARED STV_DEFAULT"
__nv_reservedSMEM_offset_0_alias:
	.zero		0
	.zero		64


//--------------------- .nv.constant0._Z15kernelVecAddGPUIfEvPT_PKS0_S3_i --------------------------
	.section	.nv.constant0._Z15kernelVecAddGPUIfEvPT_PKS0_S3_i,"a",@progbits
	.sectionflags	@""
	.align	4
.nv.constant0._Z15kernelVecAddGPUIfEvPT_PKS0_S3_i:
	.zero		924


//--------------------- SYMBOLS --------------------------

	.type		.nv.reservedSmem.offset0,@object
	.size		.nv.reservedSmem.offset0,0x4
